//
// Generated by NVIDIA NVVM Compiler
//
// Compiler Build ID: CL-36424714
// Cuda compilation tools, release 13.0, V13.0.88
// Based on NVVM 20.0.0
//

.version 9.0
.target sm_100
.address_size 64

	// .globl	_Z7get_maxPfS_
.global .align 4 .b8 precalc_xorwow_matrix[102400];
.global .align 4 .b8 precalc_xorwow_offset_matrix[102400];
.global .align 4 .b8 mrg32k3aM1[2304];
.global .align 4 .b8 mrg32k3aM2[2304];
.global .align 4 .b8 mrg32k3aM1SubSeq[2016];
.global .align 4 .b8 mrg32k3aM2SubSeq[2016];
.global .align 4 .b8 mrg32k3aM1Seq[2304];
.global .align 4 .b8 mrg32k3aM2Seq[2304];
.const .align 8 .b8 __cr_lgamma_table[72];
// _ZZ7get_maxPfS_E3sub has been demoted
// _ZZ7get_maxPfS_E3max has been demoted

.visible .entry _Z7get_maxPfS_(
	.param .u64 .ptr .align 1 _Z7get_maxPfS__param_0,
	.param .u64 .ptr .align 1 _Z7get_maxPfS__param_1
)
{
	.reg .pred 	%p<16>;
	.reg .b32 	%r<8>;
	.reg .b32 	%f<48>;
	.reg .b64 	%rd<9>;
	// demoted variable
	.shared .align 4 .b8 _ZZ7get_maxPfS_E3sub[64];
	// demoted variable
	.shared .align 4 .f32 _ZZ7get_maxPfS_E3max;
	ld.param.u64 	%rd2, [_Z7get_maxPfS__param_0];
	ld.param.u64 	%rd1, [_Z7get_maxPfS__param_1];
	cvta.to.global.u64 	%rd3, %rd2;
	mov.u32 	%r1, %ctaid.x;
	shl.b32 	%r2, %r1, 4;
	mov.u32 	%r3, %tid.x;
	add.s32 	%r4, %r2, %r3;
	mul.wide.u32 	%rd4, %r4, 4;
	add.s64 	%rd5, %rd3, %rd4;
	ld.global.f32 	%f32, [%rd5];
	shl.b32 	%r5, %r3, 2;
	mov.u32 	%r6, _ZZ7get_maxPfS_E3sub;
	add.s32 	%r7, %r6, %r5;
	st.shared.f32 	[%r7], %f32;
	ld.shared.f32 	%f34, [_ZZ7get_maxPfS_E3sub];
	st.shared.f32 	[_ZZ7get_maxPfS_E3max], %f34;
	ld.shared.f32 	%f2, [_ZZ7get_maxPfS_E3sub+4];
	setp.geu.f32 	%p1, %f34, %f2;
	@%p1 bra 	$L__BB0_2;
	st.shared.f32 	[_ZZ7get_maxPfS_E3max], %f2;
	mov.f32 	%f34, %f2;
$L__BB0_2:
	ld.shared.f32 	%f4, [_ZZ7get_maxPfS_E3sub+8];
	setp.geu.f32 	%p2, %f34, %f4;
	@%p2 bra 	$L__BB0_4;
	st.shared.f32 	[_ZZ7get_maxPfS_E3max], %f4;
	mov.f32 	%f34, %f4;
$L__BB0_4:
	ld.shared.f32 	%f6, [_ZZ7get_maxPfS_E3sub+12];
	setp.geu.f32 	%p3, %f34, %f6;
	@%p3 bra 	$L__BB0_6;
	st.shared.f32 	[_ZZ7get_maxPfS_E3max], %f6;
	mov.f32 	%f34, %f6;
$L__BB0_6:
	ld.shared.f32 	%f8, [_ZZ7get_maxPfS_E3sub+16];
	setp.geu.f32 	%p4, %f34, %f8;
	@%p4 bra 	$L__BB0_8;
	st.shared.f32 	[_ZZ7get_maxPfS_E3max], %f8;
	mov.f32 	%f34, %f8;
$L__BB0_8:
	ld.shared.f32 	%f10, [_ZZ7get_maxPfS_E3sub+20];
	setp.geu.f32 	%p5, %f34, %f10;
	@%p5 bra 	$L__BB0_10;
	st.shared.f32 	[_ZZ7get_maxPfS_E3max], %f10;
	mov.f32 	%f34, %f10;
$L__BB0_10:
	ld.shared.f32 	%f12, [_ZZ7get_maxPfS_E3sub+24];
	setp.geu.f32 	%p6, %f34, %f12;
	@%p6 bra 	$L__BB0_12;
	st.shared.f32 	[_ZZ7get_maxPfS_E3max], %f12;
	mov.f32 	%f34, %f12;
$L__BB0_12:
	ld.shared.f32 	%f14, [_ZZ7get_maxPfS_E3sub+28];
	setp.geu.f32 	%p7, %f34, %f14;
	@%p7 bra 	$L__BB0_14;
	st.shared.f32 	[_ZZ7get_maxPfS_E3max], %f14;
	mov.f32 	%f34, %f14;
$L__BB0_14:
	ld.shared.f32 	%f16, [_ZZ7get_maxPfS_E3sub+32];
	setp.geu.f32 	%p8, %f34, %f16;
	@%p8 bra 	$L__BB0_16;
	st.shared.f32 	[_ZZ7get_maxPfS_E3max], %f16;
	mov.f32 	%f34, %f16;
$L__BB0_16:
	ld.shared.f32 	%f18, [_ZZ7get_maxPfS_E3sub+36];
	setp.geu.f32 	%p9, %f34, %f18;
	@%p9 bra 	$L__BB0_18;
	st.shared.f32 	[_ZZ7get_maxPfS_E3max], %f18;
	mov.f32 	%f34, %f18;
$L__BB0_18:
	ld.shared.f32 	%f20, [_ZZ7get_maxPfS_E3sub+40];
	setp.geu.f32 	%p10, %f34, %f20;
	@%p10 bra 	$L__BB0_20;
	st.shared.f32 	[_ZZ7get_maxPfS_E3max], %f20;
	mov.f32 	%f34, %f20;
$L__BB0_20:
	ld.shared.f32 	%f22, [_ZZ7get_maxPfS_E3sub+44];
	setp.geu.f32 	%p11, %f34, %f22;
	@%p11 bra 	$L__BB0_22;
	st.shared.f32 	[_ZZ7get_maxPfS_E3max], %f22;
	mov.f32 	%f34, %f22;
$L__BB0_22:
	ld.shared.f32 	%f24, [_ZZ7get_maxPfS_E3sub+48];
	setp.geu.f32 	%p12, %f34, %f24;
	@%p12 bra 	$L__BB0_24;
	st.shared.f32 	[_ZZ7get_maxPfS_E3max], %f24;
	mov.f32 	%f34, %f24;
$L__BB0_24:
	ld.shared.f32 	%f26, [_ZZ7get_maxPfS_E3sub+52];
	setp.geu.f32 	%p13, %f34, %f26;
	@%p13 bra 	$L__BB0_26;
	st.shared.f32 	[_ZZ7get_maxPfS_E3max], %f26;
	mov.f32 	%f34, %f26;
$L__BB0_26:
	ld.shared.f32 	%f28, [_ZZ7get_maxPfS_E3sub+56];
	setp.geu.f32 	%p14, %f34, %f28;
	@%p14 bra 	$L__BB0_28;
	st.shared.f32 	[_ZZ7get_maxPfS_E3max], %f28;
	mov.f32 	%f34, %f28;
$L__BB0_28:
	ld.shared.f32 	%f30, [_ZZ7get_maxPfS_E3sub+60];
	setp.geu.f32 	%p15, %f34, %f30;
	@%p15 bra 	$L__BB0_30;
	st.shared.f32 	[_ZZ7get_maxPfS_E3max], %f30;
	mov.f32 	%f34, %f30;
$L__BB0_30:
	cvta.to.global.u64 	%rd6, %rd1;
	mul.wide.u32 	%rd7, %r1, 4;
	add.s64 	%rd8, %rd6, %rd7;
	st.global.f32 	[%rd8], %f34;
	bar.sync 	0;
	ret;

}


// ===== COMPILED SASS (sm_100) =====

	.target	sm_100

	.elftype	@"ET_EXEC"


//--------------------- .note.nv.tkinfo           --------------------------
	.section	.note.nv.tkinfo,"",@"SHT_NOTE"
	.sectionflags	@"SHF_NOTE_NV_TKINFO"
	.tkinfo
        /*0018*/ 	.word	0x00000002
        /*0030*/ 	.string	""
        /*0030*/ 	.string	"ptxas"
        /*0030*/ 	.string	"Cuda compilation tools, release 13.0, V13.0.88"
        /*0030*/ 	.string	"Build cuda_13.0.r13.0/compiler.36424714_0"
        /*0030*/ 	.string	"-arch sm_100 -m 64 "



//--------------------- .note.nv.cuinfo           --------------------------
	.section	.note.nv.cuinfo,"",@"SHT_NOTE"
	.sectionflags	@"SHF_NOTE_NV_CUINFO"
        /*0018*/ 	.short	0x0002
        /*001a*/ 	.short	0x0064
        /*001c*/ 	.short	0x0082
	.zero		2


//--------------------- .nv.info                  --------------------------
	.section	.nv.info,"",@"SHT_CUDA_INFO"
	.align	4


	//----- nvinfo : EIATTR_REGCOUNT
	.align		4
        /*0000*/ 	.byte	0x04, 0x2f
        /*0002*/ 	.short	(.L_10 - .L_9)
	.align		4
.L_9:
        /*0004*/ 	.word	index@(_Z7get_maxPfS_)
        /*0008*/ 	.word	0x0000001d


	//----- nvinfo : EIATTR_FRAME_SIZE
	.align		4
.L_10:
        /*000c*/ 	.byte	0x04, 0x11
        /*000e*/ 	.short	(.L_12 - .L_11)
	.align		4
.L_11:
        /*0010*/ 	.word	index@(_Z7get_maxPfS_)
        /*0014*/ 	.word	0x00000000


	//----- nvinfo : EIATTR_MIN_STACK_SIZE
	.align		4
.L_12:
        /*0018*/ 	.byte	0x04, 0x12
        /*001a*/ 	.short	(.L_14 - .L_13)
	.align		4
.L_13:
        /*001c*/ 	.word	index@(_Z7get_maxPfS_)
        /*0020*/ 	.word	0x00000000
.L_14:


//--------------------- .nv.compat                --------------------------
	.section	.nv.compat,"",@"SHT_CUDA_COMPAT_INFO"
	.align	4
        /*0000*/ 	.byte	0x02, 0x09, 0x00, 0x00, 0x02, 0x02, 0x01, 0x00, 0x02, 0x05, 0x05, 0x00, 0x03, 0x07, 0x01, 0x01
        /*0010*/ 	.byte	0x02, 0x03, 0x00, 0x00, 0x02, 0x06, 0x01, 0x00, 0x04, 0x0b, 0x08, 0x00, 0x09, 0x00, 0x00, 0x00
        /*0020*/ 	.byte	0x00, 0x00, 0x00, 0x00


//--------------------- .nv.info._Z7get_maxPfS_   --------------------------
	.section	.nv.info._Z7get_maxPfS_,"",@"SHT_CUDA_INFO"
	.sectionflags	@""
	.align	4


	//----- nvinfo : EIATTR_CUDA_API_VERSION
	.align		4
        /*0000*/ 	.byte	0x04, 0x37
        /*0002*/ 	.short	(.L_16 - .L_15)
.L_15:
        /*0004*/ 	.word	0x00000082


	//----- nvinfo : EIATTR_KPARAM_INFO
	.align		4
.L_16:
        /*0008*/ 	.byte	0x04, 0x17
        /*000a*/ 	.short	(.L_18 - .L_17)
.L_17:
        /*000c*/ 	.word	0x00000000
        /*0010*/ 	.short	0x0001
        /*0012*/ 	.short	0x0008
        /*0014*/ 	.byte	0x00, 0xf5, 0x21, 0x00


	//----- nvinfo : EIATTR_KPARAM_INFO
	.align		4
.L_18:
        /*0018*/ 	.byte	0x04, 0x17
        /*001a*/ 	.short	(.L_20 - .L_19)
.L_19:
        /*001c*/ 	.word	0x00000000
        /*0020*/ 	.short	0x0000
        /*0022*/ 	.short	0x0000
        /*0024*/ 	.byte	0x00, 0xf5, 0x21, 0x00


	//----- nvinfo : EIATTR_SPARSE_MMA_MASK
	.align		4
.L_20:
        /*0028*/ 	.byte	0x03, 0x50
        /*002a*/ 	.short	0x0000


	//----- nvinfo : EIATTR_MAXREG_COUNT
	.align		4
        /*002c*/ 	.byte	0x03, 0x1b
        /*002e*/ 	.short	0x00ff


	//----- nvinfo : EIATTR_NUM_BARRIERS
	.align		4
        /*0030*/ 	.byte	0x02, 0x4c
        /*0032*/ 	.byte	0x01
	.zero		1


	//----- nvinfo : EIATTR_MERCURY_ISA_VERSION
	.align		4
        /*0034*/ 	.byte	0x03, 0x5f
        /*0036*/ 	.short	0x0101


	//----- nvinfo : EIATTR_VRC_CTA_INIT_COUNT
	.align		4
        /*0038*/ 	.byte	0x02, 0x4a
	.zero		1
	.zero		1


	//----- nvinfo : EIATTR_EXIT_INSTR_OFFSETS
	.align		4
        /*003c*/ 	.byte	0x04, 0x1c
        /*003e*/ 	.short	(.L_22 - .L_21)


	//   ....[0]....
.L_21:
        /*0040*/ 	.word	0x000004f0


	//----- nvinfo : EIATTR_CBANK_PARAM_SIZE
	.align		4
.L_22:
        /*0044*/ 	.byte	0x03, 0x19
        /*0046*/ 	.short	0x0010


	//----- nvinfo : EIATTR_PARAM_CBANK
	.align		4
        /*0048*/ 	.byte	0x04, 0x0a
        /*004a*/ 	.short	(.L_24 - .L_23)
	.align		4
.L_23:
        /*004c*/ 	.word	index@(.nv.constant0._Z7get_maxPfS_)
        /*0050*/ 	.short	0x0380
        /*0052*/ 	.short	0x0010


	//----- nvinfo : EIATTR_SW_WAR
	.align		4
.L_24:
        /*0054*/ 	.byte	0x04, 0x36
        /*0056*/ 	.short	(.L_26 - .L_25)
.L_25:
        /*0058*/ 	.word	0x00000008
.L_26:


//--------------------- .nv.callgraph             --------------------------
	.section	.nv.callgraph,"",@"SHT_CUDA_CALLGRAPH"
	.align	4
	.sectionentsize	8
	.align		4
        /*0000*/ 	.word	0x00000000
	.align		4
        /*0004*/ 	.word	0xffffffff
	.align		4
        /*0008*/ 	.word	0x00000000
	.align		4
        /*000c*/ 	.word	0xfffffffe
	.align		4
        /*0010*/ 	.word	0x00000000
	.align		4
        /*0014*/ 	.word	0xfffffffd
	.align		4
        /*0018*/ 	.word	0x00000000
	.align		4
        /*001c*/ 	.word	0xfffffffc


//--------------------- .nv.constant4             --------------------------
	.section	.nv.constant4,"a",@progbits
	.align	8
	.align		8
.nv.constant4:
        /*0000*/ 	.dword	precalc_xorwow_matrix
	.align		8
        /*0008*/ 	.dword	precalc_xorwow_offset_matrix
	.align		8
        /*0010*/ 	.dword	mrg32k3aM1
	.align		8
        /*0018*/ 	.dword	mrg32k3aM2
	.align		8
        /*0020*/ 	.dword	mrg32k3aM1SubSeq
	.align		8
        /*0028*/ 	.dword	mrg32k3aM2SubSeq
	.align		8
        /*0030*/ 	.dword	mrg32k3aM1Seq
	.align		8
        /*0038*/ 	.dword	mrg32k3aM2Seq


//--------------------- .nv.constant3             --------------------------
	.section	.nv.constant3,"a",@progbits
	.align	8
.nv.constant3:
	.type		__cr_lgamma_table,@object
	.size		__cr_lgamma_table,(.L_8 - __cr_lgamma_table)
__cr_lgamma_table:
        /*0000*/ 	.byte	0x00, 0x00, 0x00, 0x00, 0x00, 0x00, 0x00, 0x00, 0x00, 0x00, 0x00, 0x00, 0x00, 0x00, 0x00, 0x00
        /*0010*/ 	.byte	0xef, 0x39, 0xfa, 0xfe, 0x42, 0x2e, 0xe6, 0x3f, 0x02, 0x20, 0x2a, 0xfa, 0x0b, 0xab, 0xfc, 0x3f
        /*0020*/ 	.byte	0xf9, 0x2c, 0x92, 0x7c, 0xa7, 0x6c, 0x09, 0x40, 0xc9, 0x79, 0x44, 0x3c, 0x64, 0x26, 0x13, 0x40
        /*0030*/ 	.byte	0xca, 0x01, 0xcf, 0x3a, 0x27, 0x51, 0x1a, 0x40, 0x30, 0xcc, 0x2d, 0xf3, 0xe1, 0x0c, 0x21, 0x40
        /*0040*/ 	.byte	0x0d, 0xb7, 0xfc, 0x82, 0x8e, 0x35, 0x25, 0x40
.L_8:


//--------------------- .text._Z7get_maxPfS_      --------------------------
	.section	.text._Z7get_maxPfS_,"ax",@progbits
	.align	128
        .global         _Z7get_maxPfS_
        .type           _Z7get_maxPfS_,@function
        .size           _Z7get_maxPfS_,(.L_x_1 - _Z7get_maxPfS_)
        .other          _Z7get_maxPfS_,@"STO_CUDA_ENTRY STV_DEFAULT"
_Z7get_maxPfS_:
.text._Z7get_maxPfS_:
[----:B------:R-:W-:Y:S01]  /*0000*/  LDC R1, c[0x0][0x37c] ;  /* 0x0000df00ff017b82 */ /* 0x000fe20000000800 */
[----:B------:R-:W0:Y:S07]  /*0010*/  S2R R9, SR_CTAID.X ;  /* 0x0000000000097919 */ /* 0x000e2e0000002500 */
[----:B------:R-:W1:Y:S01]  /*0020*/  LDC.64 R2, c[0x0][0x380] ;  /* 0x0000e000ff027b82 */ /* 0x000e620000000a00 */
[----:B------:R-:W2:Y:S01]  /*0030*/  LDCU.64 UR6, c[0x0][0x358] ;  /* 0x00006b00ff0677ac */ /* 0x000ea20008000a00 */
[----:B------:R-:W0:Y:S02]  /*0040*/  S2R R0, SR_TID.X ;  /* 0x0000000000007919 */ /* 0x000e240000002100 */
[----:B0-----:R-:W-:-:S04]  /*0050*/  IMAD R5, R9, 0x10, R0 ;  /* 0x0000001009057824 */ /* 0x001fc800078e0200 */
[----:B-1----:R-:W-:-:S06]  /*0060*/  IMAD.WIDE.U32 R2, R5, 0x4, R2 ;  /* 0x0000000405027825 */ /* 0x002fcc00078e0002 */
[----:B--2---:R-:W2:Y:S01]  /*0070*/  LDG.E R2, desc[UR6][R2.64] ;  /* 0x0000000602027981 */ /* 0x004ea2000c1e1900 */
[----:B------:R-:W0:Y:S01]  /*0080*/  S2UR UR5, SR_CgaCtaId ;  /* 0x00000000000579c3 */ /* 0x000e220000008800 */
[----:B------:R-:W-:Y:S02]  /*0090*/  UMOV UR4, 0x400 ;  /* 0x0000040000047882 */ /* 0x000fe40000000000 */
[----:B0-----:R-:W-:-:S06]  /*00a0*/  ULEA UR4, UR5, UR4, 0x18 ;  /* 0x0000000405047291 */ /* 0x001fcc000f8ec0ff */
[----:B------:R-:W-:-:S05]  /*00b0*/  LEA R5, R0, UR4, 0x2 ;  /* 0x0000000400057c11 */ /* 0x000fca000f8e10ff */
[----:B--2---:R0:W-:Y:S04]  /*00c0*/  STS [R5], R2 ;  /* 0x0000000205007388 */ /* 0x0041e80000000800 */
[----:B------:R-:W1:Y:S04]  /*00d0*/  LDS R7, [UR4] ;  /* 0x00000004ff077984 */ /* 0x000e680008000800 */
[----:B------:R-:W2:Y:S01]  /*00e0*/  LDS R0, [UR4+0x4] ;  /* 0x00000404ff007984 */ /* 0x000ea20008000800 */
[----:B0-----:R-:W0:Y:S03]  /*00f0*/  LDC.64 R2, c[0x0][0x388] ;  /* 0x0000e200ff027b82 */ /* 0x001e260000000a00 */
[----:B------:R-:W3:Y:S04]  /*0100*/  LDS R4, [UR4+0x8] ;  /* 0x00000804ff047984 */ /* 0x000ee80008000800 */
[----:B------:R-:W4:Y:S04]  /*0110*/  LDS R6, [UR4+0xc] ;  /* 0x00000c04ff067984 */ /* 0x000f280008000800 */
[----:B------:R-:W5:Y:S04]  /*0120*/  LDS R8, [UR4+0x10] ;  /* 0x00001004ff087984 */ /* 0x000f680008000800 */
[----:B------:R-:W5:Y:S04]  /*0130*/  LDS R10, [UR4+0x14] ;  /* 0x00001404ff0a7984 */ /* 0x000f680008000800 */
[----:B------:R-:W5:Y:S04]  /*0140*/  LDS R12, [UR4+0x18] ;  /* 0x00001804ff0c7984 */ /* 0x000f680008000800 */
[----:B------:R-:W5:Y:S01]  /*0150*/  LDS R14, [UR4+0x1c] ;  /* 0x00001c04ff0e7984 */ /* 0x000f620008000800 */
[----:B0-----:R-:W-:-:S03]  /*0160*/  IMAD.WIDE.U32 R2, R9, 0x4, R2 ;  /* 0x0000000409027825 */ /* 0x001fc600078e0002 */
[----:B------:R-:W0:Y:S04]  /*0170*/  LDS R16, [UR4+0x20] ;  /* 0x00002004ff107984 */ /* 0x000e280008000800 */
[----:B------:R-:W0:Y:S04]  /*0180*/  LDS R18, [UR4+0x24] ;  /* 0x00002404ff127984 */ /* 0x000e280008000800 */
[----:B-1----:R1:W-:Y:S01]  /*0190*/  STS [UR4+0x40], R7 ;  /* 0x00004007ff007988 */ /* 0x0023e20008000804 */
[----:B--2---:R-:W-:-:S03]  /*01a0*/  FSETP.GEU.AND P3, PT, R7, R0, PT ;  /* 0x000000000700720b */ /* 0x004fc60003f6e000 */
[----:B------:R-:W2:Y:S04]  /*01b0*/  LDS R20, [UR4+0x28] ;  /* 0x00002804ff147984 */ /* 0x000ea80008000800 */
[----:B------:R-:W2:Y:S04]  /*01c0*/  LDS R22, [UR4+0x2c] ;  /* 0x00002c04ff167984 */ /* 0x000ea80008000800 */
[----:B------:R-:W2:Y:S02]  /*01d0*/  LDS R24, [UR4+0x30] ;  /* 0x00003004ff187984 */ /* 0x000ea40008000800 */
[----:B-1----:R-:W-:-:S02]  /*01e0*/  @!P3 IMAD.MOV.U32 R7, RZ, RZ, R0 ;  /* 0x000000ffff07b224 */ /* 0x002fc400078e0000 */
[----:B------:R-:W-:Y:S03]  /*01f0*/  @!P3 STS [UR4+0x40], R0 ;  /* 0x00004000ff00b988 */ /* 0x000fe60008000804 */
[----:B---3--:R-:W-:Y:S01]  /*0200*/  FSETP.GEU.AND P4, PT, R7, R4, PT ;  /* 0x000000040700720b */ /* 0x008fe20003f8e000 */
[----:B------:R-:W1:Y:S04]  /*0210*/  LDS R26, [UR4+0x34] ;  /* 0x00003404ff1a7984 */ /* 0x000e680008000800 */
[----:B------:R-:W3:Y:S08]  /*0220*/  LDS R0, [UR4+0x38] ;  /* 0x00003804ff007984 */ /* 0x000ef00008000800 */
[----:B------:R-:W-:Y:S01]  /*0230*/  @!P4 IMAD.MOV.U32 R7, RZ, RZ, R4 ;  /* 0x000000ffff07c224 */ /* 0x000fe200078e0004 */
[----:B------:R-:W-:Y:S04]  /*0240*/  @!P4 STS [UR4+0x40], R4 ;  /* 0x00004004ff00c988 */ /* 0x000fe80008000804 */
[----:B----4-:R-:W-:Y:S01]  /*0250*/  FSETP.GEU.AND P5, PT, R7, R6, PT ;  /* 0x000000060700720b */ /* 0x010fe20003fae000 */
[----:B------:R-:W4:-:S12]  /*0260*/  LDS R4, [UR4+0x3c] ;  /* 0x00003c04ff047984 */ /* 0x000f180008000800 */
[----:B------:R-:W-:Y:S01]  /*0270*/  @!P5 IMAD.MOV.U32 R7, RZ, RZ, R6 ;  /* 0x000000ffff07d224 */ /* 0x000fe200078e0006 */
[----:B------:R-:W-:Y:S04]  /*0280*/  @!P5 STS [UR4+0x40], R6 ;  /* 0x00004006ff00d988 */ /* 0x000fe80008000804 */
[----:B-----5:R-:W-:-:S13]  /*0290*/  FSETP.GEU.AND P6, PT, R7, R8, PT ;  /* 0x000000080700720b */ /* 0x020fda0003fce000 */
[----:B------:R-:W-:Y:S01]  /*02a0*/  @!P6 IMAD.MOV.U32 R7, RZ, RZ, R8 ;  /* 0x000000ffff07e224 */ /* 0x000fe200078e0008 */
[----:B------:R-:W-:Y:S04]  /*02b0*/  @!P6 STS [UR4+0x40], R8 ;  /* 0x00004008ff00e988 */ /* 0x000fe80008000804 */
[----:B------:R-:W-:-:S13]  /*02c0*/  FSETP.GEU.AND P0, PT, R7, R10, PT ;  /* 0x0000000a0700720b */ /* 0x000fda0003f0e000 */
        /* <DEDUP_REMOVED lines=8> */
[----:B0-----:R-:W-:-:S13]  /*0350*/  FSETP.GEU.AND P3, PT, R7, R16, PT ;  /* 0x000000100700720b */ /* 0x001fda0003f6e000 */
[----:B------:R-:W-:Y:S01]  /*0360*/  @!P3 MOV R7, R16 ;  /* 0x000000100007b202 */ /* 0x000fe20000000f00 */
[----:B------:R-:W-:Y:S03]  /*0370*/  @!P3 STS [UR4+0x40], R16 ;  /* 0x00004010ff00b988 */ /* 0x000fe60008000804 */
[----:B------:R-:W-:-:S13]  /*0380*/  FSETP.GEU.AND P4, PT, R7, R18, PT ;  /* 0x000000120700720b */ /* 0x000fda0003f8e000 */
[----:B------:R-:W-:Y:S01]  /*0390*/  @!P4 IMAD.MOV.U32 R7, RZ, RZ, R18 ;  /* 0x000000ffff07c224 */ /* 0x000fe200078e0012 */
[----:B------:R-:W-:Y:S04]  /*03a0*/  @!P4 STS [UR4+0x40], R18 ;  /* 0x00004012ff00c988 */ /* 0x000fe80008000804 */
[----:B--2---:R-:W-:-:S13]  /*03b0*/  FSETP.GEU.AND P5, PT, R7, R20, PT ;  /* 0x000000140700720b */ /* 0x004fda0003fae000 */
        /* <DEDUP_REMOVED lines=8> */
[----:B-1----:R-:W-:-:S13]  /*0440*/  FSETP.GEU.AND P1, PT, R7, R26, PT ;  /* 0x0000001a0700720b */ /* 0x002fda0003f2e000 */
[----:B------:R-:W-:Y:S01]  /*0450*/  @!P1 MOV R7, R26 ;  /* 0x0000001a00079202 */ /* 0x000fe20000000f00 */
[----:B------:R-:W-:Y:S03]  /*0460*/  @!P1 STS [UR4+0x40], R26 ;  /* 0x0000401aff009988 */ /* 0x000fe60008000804 */
[----:B---3--:R-:W-:-:S13]  /*0470*/  FSETP.GEU.AND P2, PT, R7, R0, PT ;  /* 0x000000000700720b */ /* 0x008fda0003f4e000 */
[----:B------:R-:W-:Y:S01]  /*0480*/  @!P2 IMAD.MOV.U32 R7, RZ, RZ, R0 ;  /* 0x000000ffff07a224 */ /* 0x000fe200078e0000 */
[----:B------:R-:W-:Y:S04]  /*0490*/  @!P2 STS [UR4+0x40], R0 ;  /* 0x00004000ff00a988 */ /* 0x000fe80008000804 */
[----:B----4-:R-:W-:-:S13]  /*04a0*/  FSETP.GEU.AND P3, PT, R7, R4, PT ;  /* 0x000000040700720b */ /* 0x010fda0003f6e000 */
[----:B------:R-:W-:Y:S01]  /*04b0*/  @!P3 IMAD.MOV.U32 R7, RZ, RZ, R4 ;  /* 0x000000ffff07b224 */ /* 0x000fe200078e0004 */
[----:B------:R-:W-:Y:S04]  /*04c0*/  @!P3 STS [UR4+0x40], R4 ;  /* 0x00004004ff00b988 */ /* 0x000fe80008000804 */
[----:B------:R-:W-:Y:S01]  /*04d0*/  STG.E desc[UR6][R2.64], R7 ;  /* 0x0000000702007986 */ /* 0x000fe2000c101906 */
[----:B------:R-:W-:Y:S06]  /*04e0*/  BAR.SYNC.DEFER_BLOCKING 0x0 ;  /* 0x0000000000007b1d */ /* 0x000fec0000010000 */
[----:B------:R-:W-:Y:S05]  /*04f0*/  EXIT ;  /* 0x000000000000794d */ /* 0x000fea0003800000 */
.L_x_0:
[----:B------:R-:W-:-:S00]  /*0500*/  BRA `(.L_x_0) ;  /* 0xfffffffc00fc7947 */ /* 0x000fc0000383ffff */
[----:B------:R-:W-:-:S00]  /*0510*/  NOP ;  /* 0x0000000000007918 */ /* 0x000fc00000000000 */
        /* <DEDUP_REMOVED lines=14> */
.L_x_1:


//--------------------- .nv.global.init           --------------------------
	.section	.nv.global.init,"aw",@progbits
	.align	4
.nv.global.init:
	.type		mrg32k3aM1SubSeq,@object
	.size		mrg32k3aM1SubSeq,(mrg32k3aM2SubSeq - mrg32k3aM1SubSeq)
mrg32k3aM1SubSeq:
        /*0000*/ 	.byte	0x0b, 0xcc, 0xee, 0x04, 0x73, 0x29, 0x8b, 0x6f, 0xf6, 0x53, 0x03, 0xf6, 0x23, 0xf6, 0xea, 0xda
        /* <DEDUP_REMOVED lines=125> */
	.type		mrg32k3aM2SubSeq,@object
	.size		mrg32k3aM2SubSeq,(mrg32k3aM1 - mrg32k3aM2SubSeq)
mrg32k3aM2SubSeq:
        /* <DEDUP_REMOVED lines=126> */
	.type		mrg32k3aM1,@object
	.size		mrg32k3aM1,(mrg32k3aM1Seq - mrg32k3aM1)
mrg32k3aM1:
        /* <DEDUP_REMOVED lines=144> */
	.type		mrg32k3aM1Seq,@object
	.size		mrg32k3aM1Seq,(mrg32k3aM2 - mrg32k3aM1Seq)
mrg32k3aM1Seq:
        /* <DEDUP_REMOVED lines=144> */
	.type		mrg32k3aM2,@object
	.size		mrg32k3aM2,(mrg32k3aM2Seq - mrg32k3aM2)
mrg32k3aM2:
        /* <DEDUP_REMOVED lines=144> */
	.type		mrg32k3aM2Seq,@object
	.size		mrg32k3aM2Seq,(precalc_xorwow_matrix - mrg32k3aM2Seq)
mrg32k3aM2Seq:
        /* <DEDUP_REMOVED lines=144> */
	.type		precalc_xorwow_matrix,@object
	.size		precalc_xorwow_matrix,(precalc_xorwow_offset_matrix - precalc_xorwow_matrix)
precalc_xorwow_matrix:
        /* <DEDUP_REMOVED lines=6400> */
	.type		precalc_xorwow_offset_matrix,@object
	.size		precalc_xorwow_offset_matrix,(.L_1 - precalc_xorwow_offset_matrix)
precalc_xorwow_offset_matrix:
        /* <DEDUP_REMOVED lines=6400> */
.L_1:


//--------------------- .nv.shared._Z7get_maxPfS_ --------------------------
	.section	.nv.shared._Z7get_maxPfS_,"aw",@nobits
	.sectionflags	@""
	.align	4
.nv.shared._Z7get_maxPfS_:
	.zero		1092


//--------------------- .nv.shared.reserved.0     --------------------------
	.section	.nv.shared.reserved.0,"aw",@nobits
	.weak		__nv_reservedSMEM_offset_0_alias
	.size		__nv_reservedSMEM_offset_0_alias, 0, 64
	.other		__nv_reservedSMEM_offset_0_alias,@"STO_CUDA_RESERVED_SHARED STV_DEFAULT"
__nv_reservedSMEM_offset_0_alias:
	.zero		0
	.zero		64


//--------------------- .nv.constant0._Z7get_maxPfS_ --------------------------
	.section	.nv.constant0._Z7get_maxPfS_,"a",@progbits
	.sectionflags	@""
	.align	4
.nv.constant0._Z7get_maxPfS_:
	.zero		912


//--------------------- SYMBOLS --------------------------

	.type		.nv.reservedSmem.offset0,@object
	.size		.nv.reservedSmem.offset0,0x4
	.type		.nv.reservedSmem.cap,@object
	.size		.nv.reservedSmem.cap,0x4
